//
// Generated by NVIDIA NVVM Compiler
//
// Compiler Build ID: CL-36424714
// Cuda compilation tools, release 13.0, V13.0.88
// Based on NVVM 20.0.0
//

.version 9.0
.target sm_100
.address_size 64

	// .globl	_Z20kernel_update_modelsP6float4Pfm

.visible .entry _Z20kernel_update_modelsP6float4Pfm(
	.param .u64 .ptr .align 1 _Z20kernel_update_modelsP6float4Pfm_param_0,
	.param .u64 .ptr .align 1 _Z20kernel_update_modelsP6float4Pfm_param_1,
	.param .u64 _Z20kernel_update_modelsP6float4Pfm_param_2
)
{
	.reg .pred 	%p<2>;
	.reg .b32 	%r<5>;
	.reg .b32 	%f<10>;
	.reg .b64 	%rd<12>;

	ld.param.u64 	%rd2, [_Z20kernel_update_modelsP6float4Pfm_param_0];
	ld.param.u64 	%rd3, [_Z20kernel_update_modelsP6float4Pfm_param_1];
	ld.param.u64 	%rd4, [_Z20kernel_update_modelsP6float4Pfm_param_2];
	mov.u32 	%r1, %tid.x;
	mov.u32 	%r2, %ctaid.x;
	mov.u32 	%r3, %ntid.x;
	mad.lo.s32 	%r4, %r2, %r3, %r1;
	cvt.u64.u32 	%rd1, %r4;
	shr.u64 	%rd5, %rd4, 6;
	setp.le.u64 	%p1, %rd5, %rd1;
	@%p1 bra 	$L__BB0_2;
	cvta.to.global.u64 	%rd6, %rd3;
	cvta.to.global.u64 	%rd7, %rd2;
	shl.b64 	%rd8, %rd1, 2;
	add.s64 	%rd9, %rd6, %rd8;
	ld.global.f32 	%f1, [%rd9];
	shl.b64 	%rd10, %rd1, 4;
	add.s64 	%rd11, %rd7, %rd10;
	ld.global.f32 	%f2, [%rd11];
	add.f32 	%f3, %f1, %f2;
	st.global.f32 	[%rd9], %f3;
	ld.global.f32 	%f4, [%rd9+4];
	ld.global.f32 	%f5, [%rd11+4];
	add.f32 	%f6, %f4, %f5;
	st.global.f32 	[%rd9+4], %f6;
	ld.global.f32 	%f7, [%rd9+8];
	ld.global.f32 	%f8, [%rd11+8];
	add.f32 	%f9, %f7, %f8;
	st.global.f32 	[%rd9+8], %f9;
$L__BB0_2:
	ret;

}


// ===== COMPILED SASS (sm_100) =====

	.target	sm_100

	.elftype	@"ET_EXEC"


//--------------------- .note.nv.tkinfo           --------------------------
	.section	.note.nv.tkinfo,"",@"SHT_NOTE"
	.sectionflags	@"SHF_NOTE_NV_TKINFO"
	.tkinfo
        /*0018*/ 	.word	0x00000002
        /*0030*/ 	.string	""
        /*0030*/ 	.string	"ptxas"
        /*0030*/ 	.string	"Cuda compilation tools, release 13.0, V13.0.88"
        /*0030*/ 	.string	"Build cuda_13.0.r13.0/compiler.36424714_0"
        /*0030*/ 	.string	"-arch sm_100 -m 64 "



//--------------------- .note.nv.cuinfo           --------------------------
	.section	.note.nv.cuinfo,"",@"SHT_NOTE"
	.sectionflags	@"SHF_NOTE_NV_CUINFO"
        /*0018*/ 	.short	0x0002
        /*001a*/ 	.short	0x0064
        /*001c*/ 	.short	0x0082
	.zero		2


//--------------------- .nv.info                  --------------------------
	.section	.nv.info,"",@"SHT_CUDA_INFO"
	.align	4


	//----- nvinfo : EIATTR_REGCOUNT
	.align		4
        /*0000*/ 	.byte	0x04, 0x2f
        /*0002*/ 	.short	(.L_1 - .L_0)
	.align		4
.L_0:
        /*0004*/ 	.word	index@(_Z20kernel_update_modelsP6float4Pfm)
        /*0008*/ 	.word	0x0000000e


	//----- nvinfo : EIATTR_FRAME_SIZE
	.align		4
.L_1:
        /*000c*/ 	.byte	0x04, 0x11
        /*000e*/ 	.short	(.L_3 - .L_2)
	.align		4
.L_2:
        /*0010*/ 	.word	index@(_Z20kernel_update_modelsP6float4Pfm)
        /*0014*/ 	.word	0x00000000


	//----- nvinfo : EIATTR_MIN_STACK_SIZE
	.align		4
.L_3:
        /*0018*/ 	.byte	0x04, 0x12
        /*001a*/ 	.short	(.L_5 - .L_4)
	.align		4
.L_4:
        /*001c*/ 	.word	index@(_Z20kernel_update_modelsP6float4Pfm)
        /*0020*/ 	.word	0x00000000
.L_5:


//--------------------- .nv.compat                --------------------------
	.section	.nv.compat,"",@"SHT_CUDA_COMPAT_INFO"
	.align	4
        /*0000*/ 	.byte	0x02, 0x09, 0x00, 0x00, 0x02, 0x02, 0x01, 0x00, 0x02, 0x05, 0x05, 0x00, 0x03, 0x07, 0x01, 0x01
        /*0010*/ 	.byte	0x02, 0x03, 0x00, 0x00, 0x02, 0x06, 0x01, 0x00, 0x04, 0x0b, 0x08, 0x00, 0x09, 0x00, 0x00, 0x00
        /*0020*/ 	.byte	0x00, 0x00, 0x00, 0x00


//--------------------- .nv.info._Z20kernel_update_modelsP6float4Pfm --------------------------
	.section	.nv.info._Z20kernel_update_modelsP6float4Pfm,"",@"SHT_CUDA_INFO"
	.sectionflags	@""
	.align	4


	//----- nvinfo : EIATTR_CUDA_API_VERSION
	.align		4
        /*0000*/ 	.byte	0x04, 0x37
        /*0002*/ 	.short	(.L_7 - .L_6)
.L_6:
        /*0004*/ 	.word	0x00000082


	//----- nvinfo : EIATTR_KPARAM_INFO
	.align		4
.L_7:
        /*0008*/ 	.byte	0x04, 0x17
        /*000a*/ 	.short	(.L_9 - .L_8)
.L_8:
        /*000c*/ 	.word	0x00000000
        /*0010*/ 	.short	0x0002
        /*0012*/ 	.short	0x0010
        /*0014*/ 	.byte	0x00, 0xf0, 0x21, 0x00


	//----- nvinfo : EIATTR_KPARAM_INFO
	.align		4
.L_9:
        /*0018*/ 	.byte	0x04, 0x17
        /*001a*/ 	.short	(.L_11 - .L_10)
.L_10:
        /*001c*/ 	.word	0x00000000
        /*0020*/ 	.short	0x0001
        /*0022*/ 	.short	0x0008
        /*0024*/ 	.byte	0x00, 0xf5, 0x21, 0x00


	//----- nvinfo : EIATTR_KPARAM_INFO
	.align		4
.L_11:
        /*0028*/ 	.byte	0x04, 0x17
        /*002a*/ 	.short	(.L_13 - .L_12)
.L_12:
        /*002c*/ 	.word	0x00000000
        /*0030*/ 	.short	0x0000
        /*0032*/ 	.short	0x0000
        /*0034*/ 	.byte	0x00, 0xf5, 0x21, 0x00


	//----- nvinfo : EIATTR_SPARSE_MMA_MASK
	.align		4
.L_13:
        /*0038*/ 	.byte	0x03, 0x50
        /*003a*/ 	.short	0x0000


	//----- nvinfo : EIATTR_MAXREG_COUNT
	.align		4
        /*003c*/ 	.byte	0x03, 0x1b
        /*003e*/ 	.short	0x00ff


	//----- nvinfo : EIATTR_MERCURY_ISA_VERSION
	.align		4
        /*0040*/ 	.byte	0x03, 0x5f
        /*0042*/ 	.short	0x0101


	//----- nvinfo : EIATTR_VRC_CTA_INIT_COUNT
	.align		4
        /*0044*/ 	.byte	0x02, 0x4a
	.zero		1
	.zero		1


	//----- nvinfo : EIATTR_EXIT_INSTR_OFFSETS
	.align		4
        /*0048*/ 	.byte	0x04, 0x1c
        /*004a*/ 	.short	(.L_15 - .L_14)


	//   ....[0]....
.L_14:
        /*004c*/ 	.word	0x000000b0


	//   ....[1]....
        /*0050*/ 	.word	0x000001e0


	//----- nvinfo : EIATTR_CBANK_PARAM_SIZE
	.align		4
.L_15:
        /*0054*/ 	.byte	0x03, 0x19
        /*0056*/ 	.short	0x0018


	//----- nvinfo : EIATTR_PARAM_CBANK
	.align		4
        /*0058*/ 	.byte	0x04, 0x0a
        /*005a*/ 	.short	(.L_17 - .L_16)
	.align		4
.L_16:
        /*005c*/ 	.word	index@(.nv.constant0._Z20kernel_update_modelsP6float4Pfm)
        /*0060*/ 	.short	0x0380
        /*0062*/ 	.short	0x0018


	//----- nvinfo : EIATTR_SW_WAR
	.align		4
.L_17:
        /*0064*/ 	.byte	0x04, 0x36
        /*0066*/ 	.short	(.L_19 - .L_18)
.L_18:
        /*0068*/ 	.word	0x00000008
.L_19:


//--------------------- .nv.callgraph             --------------------------
	.section	.nv.callgraph,"",@"SHT_CUDA_CALLGRAPH"
	.align	4
	.sectionentsize	8
	.align		4
        /*0000*/ 	.word	0x00000000
	.align		4
        /*0004*/ 	.word	0xffffffff
	.align		4
        /*0008*/ 	.word	0x00000000
	.align		4
        /*000c*/ 	.word	0xfffffffe
	.align		4
        /*0010*/ 	.word	0x00000000
	.align		4
        /*0014*/ 	.word	0xfffffffd
	.align		4
        /*0018*/ 	.word	0x00000000
	.align		4
        /*001c*/ 	.word	0xfffffffc


//--------------------- .text._Z20kernel_update_modelsP6float4Pfm --------------------------
	.section	.text._Z20kernel_update_modelsP6float4Pfm,"ax",@progbits
	.align	128
        .global         _Z20kernel_update_modelsP6float4Pfm
        .type           _Z20kernel_update_modelsP6float4Pfm,@function
        .size           _Z20kernel_update_modelsP6float4Pfm,(.L_x_1 - _Z20kernel_update_modelsP6float4Pfm)
        .other          _Z20kernel_update_modelsP6float4Pfm,@"STO_CUDA_ENTRY STV_DEFAULT"
_Z20kernel_update_modelsP6float4Pfm:
.text._Z20kernel_update_modelsP6float4Pfm:
[----:B------:R-:W-:Y:S01]  /*0000*/  LDC R1, c[0x0][0x37c] ;  /* 0x0000df00ff017b82 */ /* 0x000fe20000000800 */
[----:B------:R-:W0:Y:S07]  /*0010*/  S2R R0, SR_TID.X ;  /* 0x0000000000007919 */ /* 0x000e2e0000002100 */
[----:B------:R-:W0:Y:S01]  /*0020*/  S2UR UR6, SR_CTAID.X ;  /* 0x00000000000679c3 */ /* 0x000e220000002500 */
[----:B------:R-:W1:Y:S07]  /*0030*/  LDCU.64 UR4, c[0x0][0x390] ;  /* 0x00007200ff0477ac */ /* 0x000e6e0008000a00 */
[----:B------:R-:W0:Y:S01]  /*0040*/  LDC R3, c[0x0][0x360] ;  /* 0x0000d800ff037b82 */ /* 0x000e220000000800 */
[----:B-1----:R-:W-:-:S02]  /*0050*/  USHF.R.U64 UR4, UR4, 0x6, UR5 ;  /* 0x0000000604047899 */ /* 0x002fc40008001205 */
[----:B------:R-:W-:-:S06]  /*0060*/  USHF.R.U32.HI UR5, URZ, 0x6, UR5 ;  /* 0x00000006ff057899 */ /* 0x000fcc0008011605 */
[----:B------:R-:W-:Y:S02]  /*0070*/  IMAD.U32 R2, RZ, RZ, UR5 ;  /* 0x00000005ff027e24 */ /* 0x000fe4000f8e00ff */
[----:B0-----:R-:W-:-:S05]  /*0080*/  IMAD R0, R3, UR6, R0 ;  /* 0x0000000603007c24 */ /* 0x001fca000f8e0200 */
[----:B------:R-:W-:-:S04]  /*0090*/  ISETP.LT.U32.AND P0, PT, R0, UR4, PT ;  /* 0x0000000400007c0c */ /* 0x000fc8000bf01070 */
[----:B------:R-:W-:-:S13]  /*00a0*/  ISETP.GT.U32.AND.EX P0, PT, R2, RZ, PT, P0 ;  /* 0x000000ff0200720c */ /* 0x000fda0003f04100 */
[----:B------:R-:W-:Y:S05]  /*00b0*/  @!P0 EXIT ;  /* 0x000000000000894d */ /* 0x000fea0003800000 */
[----:B------:R-:W0:Y:S01]  /*00c0*/  LDCU.128 UR8, c[0x0][0x380] ;  /* 0x00007000ff0877ac */ /* 0x000e220008000c00 */
[----:B------:R-:W1:Y:S01]  /*00d0*/  LDCU.64 UR4, c[0x0][0x358] ;  /* 0x00006b00ff0477ac */ /* 0x000e620008000a00 */
[C---:B0-----:R-:W-:Y:S02]  /*00e0*/  LEA R2, P0, R0.reuse, UR10, 0x2 ;  /* 0x0000000a00027c11 */ /* 0x041fe4000f8010ff */
[C---:B------:R-:W-:Y:S02]  /*00f0*/  LEA R4, P1, R0.reuse, UR8, 0x4 ;  /* 0x0000000800047c11 */ /* 0x040fe4000f8220ff */
[C---:B------:R-:W-:Y:S02]  /*0100*/  LEA.HI.X R3, R0.reuse, UR11, RZ, 0x2, P0 ;  /* 0x0000000b00037c11 */ /* 0x040fe400080f14ff */
[----:B------:R-:W-:-:S03]  /*0110*/  LEA.HI.X R5, R0, UR9, RZ, 0x4, P1 ;  /* 0x0000000900057c11 */ /* 0x000fc600088f24ff */
[----:B-1----:R-:W2:Y:S04]  /*0120*/  LDG.E R0, desc[UR4][R2.64] ;  /* 0x0000000402007981 */ /* 0x002ea8000c1e1900 */
[----:B------:R-:W2:Y:S02]  /*0130*/  LDG.E R7, desc[UR4][R4.64] ;  /* 0x0000000404077981 */ /* 0x000ea4000c1e1900 */
[----:B--2---:R-:W-:Y:S02]  /*0140*/  FADD R7, R0, R7 ;  /* 0x0000000700077221 */ /* 0x004fe40000000000 */
[----:B------:R-:W2:Y:S04]  /*0150*/  LDG.E R0, desc[UR4][R2.64+0x4] ;  /* 0x0000040402007981 */ /* 0x000ea8000c1e1900 */
[----:B------:R-:W-:Y:S04]  /*0160*/  STG.E desc[UR4][R2.64], R7 ;  /* 0x0000000702007986 */ /* 0x000fe8000c101904 */
[----:B------:R-:W2:Y:S02]  /*0170*/  LDG.E R9, desc[UR4][R4.64+0x4] ;  /* 0x0000040404097981 */ /* 0x000ea4000c1e1900 */
[----:B--2---:R-:W-:-:S02]  /*0180*/  FADD R9, R0, R9 ;  /* 0x0000000900097221 */ /* 0x004fc40000000000 */
[----:B------:R-:W2:Y:S04]  /*0190*/  LDG.E R0, desc[UR4][R2.64+0x8] ;  /* 0x0000080402007981 */ /* 0x000ea8000c1e1900 */
[----:B------:R-:W-:Y:S04]  /*01a0*/  STG.E desc[UR4][R2.64+0x4], R9 ;  /* 0x0000040902007986 */ /* 0x000fe8000c101904 */
[----:B------:R-:W2:Y:S02]  /*01b0*/  LDG.E R11, desc[UR4][R4.64+0x8] ;  /* 0x00000804040b7981 */ /* 0x000ea4000c1e1900 */
[----:B--2---:R-:W-:-:S05]  /*01c0*/  FADD R11, R0, R11 ;  /* 0x0000000b000b7221 */ /* 0x004fca0000000000 */
[----:B------:R-:W-:Y:S01]  /*01d0*/  STG.E desc[UR4][R2.64+0x8], R11 ;  /* 0x0000080b02007986 */ /* 0x000fe2000c101904 */
[----:B------:R-:W-:Y:S05]  /*01e0*/  EXIT ;  /* 0x000000000000794d */ /* 0x000fea0003800000 */
.L_x_0:
[----:B------:R-:W-:-:S00]  /*01f0*/  BRA `(.L_x_0) ;  /* 0xfffffffc00fc7947 */ /* 0x000fc0000383ffff */
[----:B------:R-:W-:-:S00]  /*0200*/  NOP ;  /* 0x0000000000007918 */ /* 0x000fc00000000000 */
[----:B------:R-:W-:-:S00]  /*0210*/  NOP ;  /* 0x0000000000007918 */ /* 0x000fc00000000000 */
[----:B------:R-:W-:-:S00]  /*0220*/  NOP ;  /* 0x0000000000007918 */ /* 0x000fc00000000000 */
[----:B------:R-:W-:-:S00]  /*0230*/  NOP ;  /* 0x0000000000007918 */ /* 0x000fc00000000000 */
[----:B------:R-:W-:-:S00]  /*0240*/  NOP ;  /* 0x0000000000007918 */ /* 0x000fc00000000000 */
[----:B------:R-:W-:-:S00]  /*0250*/  NOP ;  /* 0x0000000000007918 */ /* 0x000fc00000000000 */
[----:B------:R-:W-:-:S00]  /*0260*/  NOP ;  /* 0x0000000000007918 */ /* 0x000fc00000000000 */
[----:B------:R-:W-:-:S00]  /*0270*/  NOP ;  /* 0x0000000000007918 */ /* 0x000fc00000000000 */
.L_x_1:


//--------------------- .nv.shared.reserved.0     --------------------------
	.section	.nv.shared.reserved.0,"aw",@nobits
	.weak		__nv_reservedSMEM_offset_0_alias
	.size		__nv_reservedSMEM_offset_0_alias, 0, 64
	.other		__nv_reservedSMEM_offset_0_alias,@"STO_CUDA_RESERVED_SHARED STV_DEFAULT"
__nv_reservedSMEM_offset_0_alias:
	.zero		0
	.zero		64


//--------------------- .nv.constant0._Z20kernel_update_modelsP6float4Pfm --------------------------
	.section	.nv.constant0._Z20kernel_update_modelsP6float4Pfm,"a",@progbits
	.sectionflags	@""
	.align	4
.nv.constant0._Z20kernel_update_modelsP6float4Pfm:
	.zero		920


//--------------------- SYMBOLS --------------------------

	.type		.nv.reservedSmem.offset0,@object
	.size		.nv.reservedSmem.offset0,0x4
